	.headerflags	@"EF_CUDA_TEXMODE_UNIFIED EF_CUDA_64BIT_ADDRESS EF_CUDA_ACCELERATORS EF_CUDA_SM90 EF_CUDA_VIRTUAL_SM(EF_CUDA_SM90)"
	.elftype	@"ET_EXEC"


//--------------------- .nv.info                  --------------------------
	.section	.nv.info,"",@"SHT_CUDA_INFO"
	.align	4


	//----- nvinfo : EIATTR_REGCOUNT
	.align		4
        /*0000*/ 	.byte	0x04, 0x2f
        /*0002*/ 	.short	(.L_3 - .L_2)
	.align		4
.L_2:
        /*0004*/ 	.word	index@(triton_poi_fused__native_batch_norm_legit_no_training_add_relu_threshold_backward_55)
        /*0008*/ 	.word	0x00000012


	//----- nvinfo : EIATTR_MIN_STACK_SIZE
	.align		4
.L_3:
        /*000c*/ 	.byte	0x04, 0x12
        /*000e*/ 	.short	(.L_5 - .L_4)
	.align		4
.L_4:
        /*0010*/ 	.word	index@(triton_poi_fused__native_batch_norm_legit_no_training_add_relu_threshold_backward_55)
        /*0014*/ 	.word	0x00000000


	//----- nvinfo : EIATTR_FRAME_SIZE
	.align		4
.L_5:
        /*0018*/ 	.byte	0x04, 0x11
        /*001a*/ 	.short	(.L_7 - .L_6)
	.align		4
.L_6:
        /*001c*/ 	.word	index@(triton_poi_fused__native_batch_norm_legit_no_training_add_relu_threshold_backward_55)
        /*0020*/ 	.word	0x00000000


	//----- nvinfo : EIATTR_MIN_STACK_SIZE
	.align		4
.L_7:
        /*0024*/ 	.byte	0x04, 0x12
        /*0026*/ 	.short	(.L_9 - .L_8)
	.align		4
.L_8:
        /*0028*/ 	.word	index@(triton_poi_fused__native_batch_norm_legit_no_training_add_relu_threshold_backward_55)
        /*002c*/ 	.word	0x00000000
.L_9:


//--------------------- .nv.info.triton_poi_fused__native_batch_norm_legit_no_training_add_relu_threshold_backward_55 --------------------------
	.section	.nv.info.triton_poi_fused__native_batch_norm_legit_no_training_add_relu_threshold_backward_55,"",@"SHT_CUDA_INFO"
	.sectionflags	@""
	.align	4


	//----- nvinfo : EIATTR_CUDA_API_VERSION
	.align		4
        /*0000*/ 	.byte	0x04, 0x37
        /*0002*/ 	.short	(.L_11 - .L_10)
.L_10:
        /*0004*/ 	.word	0x0000007c


	//----- nvinfo : EIATTR_KPARAM_INFO
	.align		4
.L_11:
        /*0008*/ 	.byte	0x04, 0x17
        /*000a*/ 	.short	(.L_13 - .L_12)
.L_12:
        /*000c*/ 	.word	0x00000000
        /*0010*/ 	.short	0x0008
        /*0012*/ 	.short	0x0040
        /*0014*/ 	.byte	0x00, 0xf0, 0x11, 0x00


	//----- nvinfo : EIATTR_KPARAM_INFO
	.align		4
.L_13:
        /*0018*/ 	.byte	0x04, 0x17
        /*001a*/ 	.short	(.L_15 - .L_14)
.L_14:
        /*001c*/ 	.word	0x00000000
        /*0020*/ 	.short	0x0007
        /*0022*/ 	.short	0x0038
        /*0024*/ 	.byte	0x00, 0xf4, 0x21, 0x00


	//----- nvinfo : EIATTR_KPARAM_INFO
	.align		4
.L_15:
        /*0028*/ 	.byte	0x04, 0x17
        /*002a*/ 	.short	(.L_17 - .L_16)
.L_16:
        /*002c*/ 	.word	0x00000000
        /*0030*/ 	.short	0x0006
        /*0032*/ 	.short	0x0030
        /*0034*/ 	.byte	0x00, 0xf4, 0x21, 0x00


	//----- nvinfo : EIATTR_KPARAM_INFO
	.align		4
.L_17:
        /*0038*/ 	.byte	0x04, 0x17
        /*003a*/ 	.short	(.L_19 - .L_18)
.L_18:
        /*003c*/ 	.word	0x00000000
        /*0040*/ 	.short	0x0005
        /*0042*/ 	.short	0x0028
        /*0044*/ 	.byte	0x00, 0xf4, 0x21, 0x00


	//----- nvinfo : EIATTR_KPARAM_INFO
	.align		4
.L_19:
        /*0048*/ 	.byte	0x04, 0x17
        /*004a*/ 	.short	(.L_21 - .L_20)
.L_20:
        /*004c*/ 	.word	0x00000000
        /*0050*/ 	.short	0x0004
        /*0052*/ 	.short	0x0020
        /*0054*/ 	.byte	0x00, 0xf4, 0x21, 0x00


	//----- nvinfo : EIATTR_KPARAM_INFO
	.align		4
.L_21:
        /*0058*/ 	.byte	0x04, 0x17
        /*005a*/ 	.short	(.L_23 - .L_22)
.L_22:
        /*005c*/ 	.word	0x00000000
        /*0060*/ 	.short	0x0003
        /*0062*/ 	.short	0x0018
        /*0064*/ 	.byte	0x00, 0xf4, 0x21, 0x00


	//----- nvinfo : EIATTR_KPARAM_INFO
	.align		4
.L_23:
        /*0068*/ 	.byte	0x04, 0x17
        /*006a*/ 	.short	(.L_25 - .L_24)
.L_24:
        /*006c*/ 	.word	0x00000000
        /*0070*/ 	.short	0x0002
        /*0072*/ 	.short	0x0010
        /*0074*/ 	.byte	0x00, 0xf4, 0x21, 0x00


	//----- nvinfo : EIATTR_KPARAM_INFO
	.align		4
.L_25:
        /*0078*/ 	.byte	0x04, 0x17
        /*007a*/ 	.short	(.L_27 - .L_26)
.L_26:
        /*007c*/ 	.word	0x00000000
        /*0080*/ 	.short	0x0001
        /*0082*/ 	.short	0x0008
        /*0084*/ 	.byte	0x00, 0xf4, 0x21, 0x00


	//----- nvinfo : EIATTR_KPARAM_INFO
	.align		4
.L_27:
        /*0088*/ 	.byte	0x04, 0x17
        /*008a*/ 	.short	(.L_29 - .L_28)
.L_28:
        /*008c*/ 	.word	0x00000000
        /*0090*/ 	.short	0x0000
        /*0092*/ 	.short	0x0000
        /*0094*/ 	.byte	0x00, 0xf4, 0x21, 0x00


	//----- nvinfo : EIATTR_SPARSE_MMA_MASK
	.align		4
.L_29:
        /*0098*/ 	.byte	0x03, 0x50
        /*009a*/ 	.short	0x0000


	//----- nvinfo : EIATTR_MAXREG_COUNT
	.align		4
        /*009c*/ 	.byte	0x03, 0x1b
        /*009e*/ 	.short	0x00ff


	//----- nvinfo : EIATTR_EXIT_INSTR_OFFSETS
	.align		4
        /*00a0*/ 	.byte	0x04, 0x1c
        /*00a2*/ 	.short	(.L_31 - .L_30)


	//   ....[0]....
.L_30:
        /*00a4*/ 	.word	0x000004b0


	//----- nvinfo : EIATTR_REQNTID
	.align		4
.L_31:
        /*00a8*/ 	.byte	0x04, 0x10
        /*00aa*/ 	.short	(.L_33 - .L_32)
.L_32:
        /*00ac*/ 	.word	0x00000100
        /*00b0*/ 	.word	0x00000001
        /*00b4*/ 	.word	0x00000001


	//----- nvinfo : EIATTR_CBANK_PARAM_SIZE
	.align		4
.L_33:
        /*00b8*/ 	.byte	0x03, 0x19
        /*00ba*/ 	.short	0x0044


	//----- nvinfo : EIATTR_PARAM_CBANK
	.align		4
        /*00bc*/ 	.byte	0x04, 0x0a
        /*00be*/ 	.short	(.L_35 - .L_34)
	.align		4
.L_34:
        /*00c0*/ 	.word	index@(.nv.constant0.triton_poi_fused__native_batch_norm_legit_no_training_add_relu_threshold_backward_55)
        /*00c4*/ 	.short	0x0210
        /*00c6*/ 	.short	0x0044


	//----- nvinfo : EIATTR_SW_WAR
	.align		4
.L_35:
        /*00c8*/ 	.byte	0x04, 0x36
        /*00ca*/ 	.short	(.L_37 - .L_36)
.L_36:
        /*00cc*/ 	.word	0x00000008
.L_37:


//--------------------- .nv.callgraph             --------------------------
	.section	.nv.callgraph,"",@"SHT_CUDA_CALLGRAPH"
	.align	4
	.sectionentsize	8
	.align		4
        /*0000*/ 	.word	0x00000000
	.align		4
        /*0004*/ 	.word	0xffffffff
	.align		4
        /*0008*/ 	.word	0x00000000
	.align		4
        /*000c*/ 	.word	0xfffffffe
	.align		4
        /*0010*/ 	.word	0x00000000
	.align		4
        /*0014*/ 	.word	0xfffffffd
	.align		4
        /*0018*/ 	.word	0x00000000
	.align		4
        /*001c*/ 	.word	0xfffffffc


//--------------------- .nv.constant4             --------------------------
	.section	.nv.constant4,"a",@progbits
	.align	8
	.align		8
.nv.constant4:
        /*0000*/ 	.dword	_$_str
	.align		8
        /*0008*/ 	.dword	_$_str_$_2


//--------------------- .text.triton_poi_fused__native_batch_norm_legit_no_training_add_relu_threshold_backward_55 --------------------------
	.section	.text.triton_poi_fused__native_batch_norm_legit_no_training_add_relu_threshold_backward_55,"ax",@progbits
	.align	128
        .global         triton_poi_fused__native_batch_norm_legit_no_training_add_relu_threshold_backward_55
        .type           triton_poi_fused__native_batch_norm_legit_no_training_add_relu_threshold_backward_55,@function
        .size           triton_poi_fused__native_batch_norm_legit_no_training_add_relu_threshold_backward_55,(.L_x_1 - triton_poi_fused__native_batch_norm_legit_no_training_add_relu_threshold_backward_55)
        .other          triton_poi_fused__native_batch_norm_legit_no_training_add_relu_threshold_backward_55,@"STO_CUDA_ENTRY STV_DEFAULT"
triton_poi_fused__native_batch_norm_legit_no_training_add_relu_threshold_backward_55:
.text.triton_poi_fused__native_batch_norm_legit_no_training_add_relu_threshold_backward_55:
[----:B------:R-:W-:Y:S01]  /*0000*/  LDC R1, c[0x0][0x28] ;  /* 0x00000a00ff017b82 */ /* 0x000fe20000000800 */
[----:B------:R-:W1:Y:S07]  /*0010*/  S2R R0, SR_TID.X ;  /* 0x0000000000007919 */ /* 0x000e6e0000002100 */
[----:B------:R-:W2:Y:S01]  /*0020*/  LDC.64 R2, c[0x0][0x228] ;  /* 0x00008a00ff027b82 */ /* 0x000ea20000000a00 */
[----:B------:R-:W-:Y:S01]  /*0030*/  ULDC.64 UR4, c[0x0][0x208] ;  /* 0x0000820000047ab9 */ /* 0x000fe20000000a00 */
[----:B------:R-:W-:Y:S01]  /*0040*/  ULDC.64 UR6, c[0x0][0x248] ;  /* 0x0000920000067ab9 */ /* 0x000fe20000000a00 */
[----:B------:R-:W3:Y:S05]  /*0050*/  S2R R7, SR_CTAID.X ;  /* 0x0000000000077919 */ /* 0x000eea0000002500 */
[----:B------:R-:W4:Y:S08]  /*0060*/  LDC.64 R8, c[0x0][0x230] ;  /* 0x00008c00ff087b82 */ /* 0x000f300000000a00 */
[----:B------:R-:W5:Y:S08]  /*0070*/  LDC.64 R10, c[0x0][0x238] ;  /* 0x00008e00ff0a7b82 */ /* 0x000f700000000a00 */
[----:B------:R-:W4:Y:S01]  /*0080*/  LDC.64 R12, c[0x0][0x210] ;  /* 0x00008400ff0c7b82 */ /* 0x000f220000000a00 */
[----:B-1----:R-:W-:-:S02]  /*0090*/  SHF.L.U32 R0, R0, 0x1, RZ ;  /* 0x0000000100007819 */ /* 0x002fc400000006ff */
[----:B---3--:R-:W-:Y:S02]  /*00a0*/  SHF.R.S32.HI R5, RZ, 0x16, R7 ;  /* 0x00000016ff057819 */ /* 0x008fe40000011407 */
[----:B------:R-:W-:Y:S02]  /*00b0*/  LOP3.LUT R0, R0, 0x1fe, RZ, 0xc0, !PT ;  /* 0x000001fe00007812 */ /* 0x000fe400078ec0ff */
[----:B------:R-:W-:Y:S02]  /*00c0*/  SGXT R5, R5, 0x1 ;  /* 0x000000010505781a */ /* 0x000fe40000000200 */
[----:B------:R-:W-:Y:S02]  /*00d0*/  LEA R0, R7, R0, 0x9 ;  /* 0x0000000007007211 */ /* 0x000fe400078e48ff */
[----:B------:R-:W1:Y:S02]  /*00e0*/  LDC.64 R6, c[0x0][0x220] ;  /* 0x00008800ff067b82 */ /* 0x000e640000000a00 */
[----:B------:R-:W-:-:S04]  /*00f0*/  LEA.HI R5, R5, R0, RZ, 0xd ;  /* 0x0000000005057211 */ /* 0x000fc800078f68ff */
[----:B------:R-:W-:-:S04]  /*0100*/  LOP3.LUT R5, R5, 0xffffe000, RZ, 0xc0, !PT ;  /* 0xffffe00005057812 */ /* 0x000fc800078ec0ff */
[----:B------:R-:W-:Y:S02]  /*0110*/  IADD3 R15, R0, -R5, RZ ;  /* 0x80000005000f7210 */ /* 0x000fe40007ffe0ff */
[----:B------:R-:W3:Y:S03]  /*0120*/  LDC.64 R4, c[0x0][0x218] ;  /* 0x00008600ff047b82 */ /* 0x000ee60000000a00 */
[----:B--2---:R-:W-:-:S06]  /*0130*/  IMAD.WIDE R2, R15, 0x4, R2 ;  /* 0x000000040f027825 */ /* 0x004fcc00078e0202 */
[----:B------:R-:W2:Y:S01]  /*0140*/  LDG.E.EL.64 R2, desc[UR4][R2.64] ;  /* 0x0000000402027981 */ /* 0x000ea2000c2e1b00 */
[----:B-1----:R-:W-:-:S04]  /*0150*/  IMAD.WIDE R6, R15, 0x4, R6 ;  /* 0x000000040f067825 */ /* 0x002fc800078e0206 */
[C---:B----4-:R-:W-:Y:S02]  /*0160*/  IMAD.WIDE R8, R15.reuse, 0x4, R8 ;  /* 0x000000040f087825 */ /* 0x050fe400078e0208 */
[----:B------:R-:W4:Y:S02]  /*0170*/  LDG.E.EL.64 R6, desc[UR4][R6.64] ;  /* 0x0000000406067981 */ /* 0x000f24000c2e1b00 */
[----:B-----5:R-:W-:Y:S02]  /*0180*/  IMAD.WIDE R10, R15, 0x4, R10 ;  /* 0x000000040f0a7825 */ /* 0x020fe400078e020a */
[----:B------:R-:W5:Y:S02]  /*0190*/  LDG.E.EL.64 R8, desc[UR4][R8.64] ;  /* 0x0000000408087981 */ /* 0x000f64000c2e1b00 */
[C---:B---3--:R-:W-:Y:S02]  /*01a0*/  IMAD.WIDE R4, R0.reuse, 0x4, R4 ;  /* 0x0000000400047825 */ /* 0x048fe400078e0204 */
[----:B------:R-:W5:Y:S04]  /*01b0*/  LDG.E.EL.64 R10, desc[UR4][R10.64] ;  /* 0x000000040a0a7981 */ /* 0x000f68000c2e1b00 */
[----:B------:R-:W4:Y:S01]  /*01c0*/  LDG.E.64 R4, desc[UR4][R4.64] ;  /* 0x0000000404047981 */ /* 0x000f22000c1e1b00 */
[----:B0-----:R-:W-:-:S06]  /*01d0*/  IMAD.WIDE R12, R0, 0x4, R12 ;  /* 0x00000004000c7825 */ /* 0x001fcc00078e020c */
[----:B------:R-:W3:Y:S01]  /*01e0*/  LDG.E.64 R12, desc[UR4][R12.64] ;  /* 0x000000040c0c7981 */ /* 0x000ee2000c1e1b00 */
[----:B--2---:R-:W-:Y:S01]  /*01f0*/  FADD R2, R2, 9.9999997473787516356e-06 ;  /* 0x3727c5ac02027421 */ /* 0x004fe20000000000 */
[----:B------:R-:W-:-:S03]  /*0200*/  FADD R3, R3, 9.9999997473787516356e-06 ;  /* 0x3727c5ac03037421 */ /* 0x000fc60000000000 */
[----:B------:R-:W0:Y:S08]  /*0210*/  MUFU.SQRT R14, R2 ;  /* 0x00000002000e7308 */ /* 0x000e300000002000 */
[----:B------:R-:W1:Y:S01]  /*0220*/  MUFU.SQRT R15, R3 ;  /* 0x00000003000f7308 */ /* 0x000e620000002000 */
[C---:B0-----:R-:W-:Y:S02]  /*0230*/  FSETP.GT.AND P0, PT, R14.reuse, 8.50705917302346158658e+37, PT ;  /* 0x7e8000000e00780b */ /* 0x041fe40003f04000 */
[----:B------:R-:W-:-:S02]  /*0240*/  FSETP.GEU.AND P2, PT, R14, 1.175494350822287508e-38, PT ;  /* 0x008000000e00780b */ /* 0x000fc40003f4e000 */
[C---:B-1----:R-:W-:Y:S02]  /*0250*/  FSETP.GT.AND P1, PT, R15.reuse, 8.50705917302346158658e+37, PT ;  /* 0x7e8000000f00780b */ /* 0x042fe40003f24000 */
[----:B------:R-:W-:-:S07]  /*0260*/  FSETP.GEU.AND P3, PT, R15, 1.175494350822287508e-38, PT ;  /* 0x008000000f00780b */ /* 0x000fce0003f6e000 */
[----:B------:R-:W-:Y:S01]  /*0270*/  @P0 FMUL R14, R14, 0.25 ;  /* 0x3e8000000e0e0820 */ /* 0x000fe20000400000 */
[----:B------:R-:W-:-:S03]  /*0280*/  HFMA2.MMA R2, -RZ, RZ, 1.625, 0 ;  /* 0x3e800000ff027435 */ /* 0x000fc600000001ff */
[----:B------:R-:W-:Y:S01]  /*0290*/  @!P2 FMUL R14, R14, 16777216 ;  /* 0x4b8000000e0ea820 */ /* 0x000fe20000400000 */
[----:B------:R-:W-:-:S04]  /*02a0*/  @P1 FMUL R15, R15, 0.25 ;  /* 0x3e8000000f0f1820 */ /* 0x000fc80000400000 */
[----:B------:R-:W-:Y:S01]  /*02b0*/  @!P3 FMUL R15, R15, 16777216 ;  /* 0x4b8000000f0fb820 */ /* 0x000fe20000400000 */
[----:B------:R-:W0:Y:S01]  /*02c0*/  MUFU.RCP R14, R14 ;  /* 0x0000000e000e7308 */ /* 0x000e220000001000 */
[----:B------:R-:W-:-:S07]  /*02d0*/  FSEL R3, R2, 1, P0 ;  /* 0x3f80000002037808 */ /* 0x000fce0000000000 */
[----:B------:R-:W1:Y:S01]  /*02e0*/  MUFU.RCP R15, R15 ;  /* 0x0000000f000f7308 */ /* 0x000e620000001000 */
[----:B------:R-:W-:Y:S01]  /*02f0*/  FSEL R2, R2, 1, P1 ;  /* 0x3f80000002027808 */ /* 0x000fe20000800000 */
[----:B------:R-:W-:Y:S01]  /*0300*/  @!P2 FMUL R3, R3, 16777216 ;  /* 0x4b8000000303a820 */ /* 0x000fe20000400000 */
[----:B----4-:R-:W-:-:S03]  /*0310*/  FADD R4, R4, -R6 ;  /* 0x8000000604047221 */ /* 0x010fc60000000000 */
[----:B------:R-:W-:Y:S01]  /*0320*/  @!P3 FMUL R2, R2, 16777216 ;  /* 0x4b8000000202b820 */ /* 0x000fe20000400000 */
[----:B0-----:R-:W-:Y:S01]  /*0330*/  FMUL R3, R14, R3 ;  /* 0x000000030e037220 */ /* 0x001fe20000400000 */
[----:B------:R-:W-:-:S03]  /*0340*/  FADD R5, R5, -R7 ;  /* 0x8000000705057221 */ /* 0x000fc60000000000 */
[----:B------:R-:W-:Y:S01]  /*0350*/  FMUL R7, R3, R4 ;  /* 0x0000000403077220 */ /* 0x000fe20000400000 */
[----:B-1----:R-:W-:-:S03]  /*0360*/  FMUL R2, R15, R2 ;  /* 0x000000020f027220 */ /* 0x002fc60000400000 */
[----:B-----5:R-:W-:Y:S01]  /*0370*/  FFMA R7, R8, R7, R10 ;  /* 0x0000000708077223 */ /* 0x020fe2000000000a */
[----:B------:R-:W-:Y:S02]  /*0380*/  FMUL R4, R2, R5 ;  /* 0x0000000502047220 */ /* 0x000fe40000400000 */
[----:B------:R-:W0:Y:S02]  /*0390*/  LDC.64 R2, c[0x0][0x240] ;  /* 0x00009000ff027b82 */ /* 0x000e240000000a00 */
[----:B------:R-:W-:Y:S01]  /*03a0*/  FFMA R4, R9, R4, R11 ;  /* 0x0000000409047223 */ /* 0x000fe2000000000b */
[----:B---3--:R-:W-:Y:S01]  /*03b0*/  FSETP.GEU.AND P1, PT, R7, -R12, PT ;  /* 0x8000000c0700720b */ /* 0x008fe20003f2e000 */
[----:B------:R-:W-:Y:S02]  /*03c0*/  FADD R7, R12, R7 ;  /* 0x000000070c077221 */ /* 0x000fe40000000000 */
[----:B------:R-:W-:Y:S01]  /*03d0*/  FADD R5, R13, R4 ;  /* 0x000000040d057221 */ /* 0x000fe20000000000 */
[----:B------:R-:W-:-:S02]  /*03e0*/  FSETP.GEU.AND P0, PT, R4, -R13, PT ;  /* 0x8000000d0400720b */ /* 0x000fc40003f0e000 */
[----:B------:R-:W-:Y:S02]  /*03f0*/  FSEL R6, R7, RZ, P1 ;  /* 0x000000ff07067208 */ /* 0x000fe40000800000 */
[----:B------:R-:W-:Y:S02]  /*0400*/  FSEL R7, R5, RZ, P0 ;  /* 0x000000ff05077208 */ /* 0x000fe40000000000 */
[----:B------:R-:W-:Y:S02]  /*0410*/  FSETP.GTU.AND P1, PT, R6, RZ, PT ;  /* 0x000000ff0600720b */ /* 0x000fe40003f2c000 */
[----:B------:R-:W-:Y:S02]  /*0420*/  FSETP.GTU.AND P0, PT, R7, RZ, PT ;  /* 0x000000ff0700720b */ /* 0x000fe40003f0c000 */
[----:B------:R-:W-:Y:S02]  /*0430*/  IADD3 R4, P2, R0, UR6, RZ ;  /* 0x0000000600047c10 */ /* 0x000fe4000ff5e0ff */
[----:B------:R-:W-:-:S02]  /*0440*/  SEL R8, RZ, 0x1, P1 ;  /* 0x00000001ff087807 */ /* 0x000fc40000800000 */
[----:B------:R-:W-:Y:S02]  /*0450*/  SEL R9, RZ, 0x100, P0 ;  /* 0x00000100ff097807 */ /* 0x000fe40000000000 */
[C---:B------:R-:W-:Y:S01]  /*0460*/  LEA.HI.X.SX32 R5, R0.reuse, UR7, 0x1, P2 ;  /* 0x0000000700057c11 */ /* 0x040fe200090f0eff */
[----:B0-----:R-:W-:Y:S01]  /*0470*/  IMAD.WIDE R2, R0, 0x4, R2 ;  /* 0x0000000400027825 */ /* 0x001fe200078e0202 */
[----:B------:R-:W-:-:S04]  /*0480*/  IADD3 R9, R8, R9, RZ ;  /* 0x0000000908097210 */ /* 0x000fc80007ffe0ff */
[----:B------:R-:W-:Y:S04]  /*0490*/  STG.E.64 desc[UR4][R2.64], R6 ;  /* 0x0000000602007986 */ /* 0x000fe8000c101b04 */
[----:B------:R-:W-:Y:S01]  /*04a0*/  STG.E.U16 desc[UR4][R4.64], R9 ;  /* 0x0000000904007986 */ /* 0x000fe2000c101504 */
[----:B------:R-:W-:Y:S05]  /*04b0*/  EXIT ;  /* 0x000000000000794d */ /* 0x000fea0003800000 */
.L_x_0:
[----:B------:R-:W-:-:S00]  /*04c0*/  BRA `(.L_x_0) ;  /* 0xfffffffc00fc7947 */ /* 0x000fc0000383ffff */
[----:B------:R-:W-:-:S00]  /*04d0*/  NOP ;  /* 0x0000000000007918 */ /* 0x000fc00000000000 */
        /* <DEDUP_REMOVED lines=10> */
.L_x_1:


//--------------------- .nv.global.init           --------------------------
	.section	.nv.global.init,"aw",@progbits
.nv.global.init:
	.type		_$_str,@object
	.size		_$_str,(_$_str_$_2 - _$_str)
_$_str:
        /*0000*/ 	.byte	0x5f, 0x5f, 0x43, 0x55, 0x44, 0x41, 0x5f, 0x46, 0x54, 0x5a, 0x00
	.type		_$_str_$_2,@object
	.size		_$_str_$_2,(.L_1 - _$_str_$_2)
_$_str_$_2:
        /*000b*/ 	.byte	0x5f, 0x5f, 0x43, 0x55, 0x44, 0x41, 0x5f, 0x50, 0x52, 0x45, 0x43, 0x5f, 0x53, 0x51, 0x52, 0x54
        /*001b*/ 	.byte	0x00
.L_1:


//--------------------- .nv.constant0.triton_poi_fused__native_batch_norm_legit_no_training_add_relu_threshold_backward_55 --------------------------
	.section	.nv.constant0.triton_poi_fused__native_batch_norm_legit_no_training_add_relu_threshold_backward_55,"a",@progbits
	.sectionflags	@""
	.align	4
.nv.constant0.triton_poi_fused__native_batch_norm_legit_no_training_add_relu_threshold_backward_55:
	.zero		596
